//
// Generated by NVIDIA NVVM Compiler
//
// Compiler Build ID: CL-36424714
// Cuda compilation tools, release 13.0, V13.0.88
// Based on NVVM 20.0.0
//

.version 9.0
.target sm_100
.address_size 64

	// .globl	_Z16reduction_KerneliPfS_
// _ZZ16reduction_KerneliPfS_E5value has been demoted

.visible .entry _Z16reduction_KerneliPfS_(
	.param .u32 _Z16reduction_KerneliPfS__param_0,
	.param .u64 .ptr .align 1 _Z16reduction_KerneliPfS__param_1,
	.param .u64 .ptr .align 1 _Z16reduction_KerneliPfS__param_2
)
{
	.reg .pred 	%p<4>;
	.reg .b32 	%r<11>;
	.reg .b32 	%f<9>;
	.reg .b64 	%rd<11>;
	// demoted variable
	.shared .align 4 .b8 _ZZ16reduction_KerneliPfS_E5value[4];
	ld.param.u32 	%r4, [_Z16reduction_KerneliPfS__param_0];
	ld.param.u64 	%rd3, [_Z16reduction_KerneliPfS__param_1];
	ld.param.u64 	%rd2, [_Z16reduction_KerneliPfS__param_2];
	cvta.to.global.u64 	%rd1, %rd3;
	mov.u32 	%r1, %ctaid.x;
	mov.u32 	%r5, %ntid.x;
	mov.u32 	%r2, %tid.x;
	mad.lo.s32 	%r3, %r1, %r5, %r2;
	mov.b32 	%r6, 0;
	st.shared.u32 	[_ZZ16reduction_KerneliPfS_E5value], %r6;
	setp.ge.s32 	%p1, %r3, %r4;
	@%p1 bra 	$L__BB0_6;
	mov.u32 	%r7, %nctaid.x;
	setp.lt.u32 	%p2, %r7, 2;
	@%p2 bra 	$L__BB0_5;
	shl.b32 	%r9, %r3, 1;
	mul.wide.s32 	%rd7, %r9, 4;
	add.s64 	%rd8, %rd1, %rd7;
	ld.global.f32 	%f4, [%rd8];
	mov.u32 	%r10, _ZZ16reduction_KerneliPfS_E5value;
	atom.shared.sys.add.f32 	%f5, [%r10], %f4;
	bar.sync 	0;
	ld.global.f32 	%f6, [%rd8+4];
	atom.shared.sys.add.f32 	%f7, [%r10], %f6;
	setp.ne.s32 	%p3, %r2, 0;
	@%p3 bra 	$L__BB0_4;
	bar.sync 	0;
	ld.shared.f32 	%f8, [_ZZ16reduction_KerneliPfS_E5value];
	mul.wide.u32 	%rd9, %r1, 4;
	add.s64 	%rd10, %rd1, %rd9;
	st.global.f32 	[%rd10], %f8;
$L__BB0_4:
	bar.sync 	0;
	bra.uni 	$L__BB0_6;
$L__BB0_5:
	mul.wide.s32 	%rd4, %r3, 4;
	add.s64 	%rd5, %rd1, %rd4;
	ld.global.f32 	%f1, [%rd5];
	mov.u32 	%r8, _ZZ16reduction_KerneliPfS_E5value;
	atom.shared.sys.add.f32 	%f2, [%r8], %f1;
	bar.sync 	0;
	ld.shared.f32 	%f3, [_ZZ16reduction_KerneliPfS_E5value];
	cvta.to.global.u64 	%rd6, %rd2;
	st.global.f32 	[%rd6], %f3;
	bar.sync 	0;
$L__BB0_6:
	ret;

}


// ===== COMPILED SASS (sm_100) =====

	.target	sm_100

	.elftype	@"ET_EXEC"


//--------------------- .note.nv.tkinfo           --------------------------
	.section	.note.nv.tkinfo,"",@"SHT_NOTE"
	.sectionflags	@"SHF_NOTE_NV_TKINFO"
	.tkinfo
        /*0018*/ 	.word	0x00000002
        /*0030*/ 	.string	""
        /*0030*/ 	.string	"ptxas"
        /*0030*/ 	.string	"Cuda compilation tools, release 13.0, V13.0.88"
        /*0030*/ 	.string	"Build cuda_13.0.r13.0/compiler.36424714_0"
        /*0030*/ 	.string	"-arch sm_100 -m 64 "



//--------------------- .note.nv.cuinfo           --------------------------
	.section	.note.nv.cuinfo,"",@"SHT_NOTE"
	.sectionflags	@"SHF_NOTE_NV_CUINFO"
        /*0018*/ 	.short	0x0002
        /*001a*/ 	.short	0x0064
        /*001c*/ 	.short	0x0082
	.zero		2


//--------------------- .nv.info                  --------------------------
	.section	.nv.info,"",@"SHT_CUDA_INFO"
	.align	4


	//----- nvinfo : EIATTR_REGCOUNT
	.align		4
        /*0000*/ 	.byte	0x04, 0x2f
        /*0002*/ 	.short	(.L_1 - .L_0)
	.align		4
.L_0:
        /*0004*/ 	.word	index@(_Z16reduction_KerneliPfS_)
        /*0008*/ 	.word	0x0000000e


	//----- nvinfo : EIATTR_FRAME_SIZE
	.align		4
.L_1:
        /*000c*/ 	.byte	0x04, 0x11
        /*000e*/ 	.short	(.L_3 - .L_2)
	.align		4
.L_2:
        /*0010*/ 	.word	index@(_Z16reduction_KerneliPfS_)
        /*0014*/ 	.word	0x00000000


	//----- nvinfo : EIATTR_MIN_STACK_SIZE
	.align		4
.L_3:
        /*0018*/ 	.byte	0x04, 0x12
        /*001a*/ 	.short	(.L_5 - .L_4)
	.align		4
.L_4:
        /*001c*/ 	.word	index@(_Z16reduction_KerneliPfS_)
        /*0020*/ 	.word	0x00000000
.L_5:


//--------------------- .nv.compat                --------------------------
	.section	.nv.compat,"",@"SHT_CUDA_COMPAT_INFO"
	.align	4
        /*0000*/ 	.byte	0x02, 0x09, 0x00, 0x00, 0x02, 0x02, 0x01, 0x00, 0x02, 0x05, 0x05, 0x00, 0x03, 0x07, 0x01, 0x01
        /*0010*/ 	.byte	0x02, 0x03, 0x00, 0x00, 0x02, 0x06, 0x01, 0x00, 0x04, 0x0b, 0x08, 0x00, 0x09, 0x00, 0x00, 0x00
        /*0020*/ 	.byte	0x00, 0x00, 0x00, 0x00


//--------------------- .nv.info._Z16reduction_KerneliPfS_ --------------------------
	.section	.nv.info._Z16reduction_KerneliPfS_,"",@"SHT_CUDA_INFO"
	.sectionflags	@""
	.align	4


	//----- nvinfo : EIATTR_CUDA_API_VERSION
	.align		4
        /*0000*/ 	.byte	0x04, 0x37
        /*0002*/ 	.short	(.L_7 - .L_6)
.L_6:
        /*0004*/ 	.word	0x00000082


	//----- nvinfo : EIATTR_KPARAM_INFO
	.align		4
.L_7:
        /*0008*/ 	.byte	0x04, 0x17
        /*000a*/ 	.short	(.L_9 - .L_8)
.L_8:
        /*000c*/ 	.word	0x00000000
        /*0010*/ 	.short	0x0002
        /*0012*/ 	.short	0x0010
        /*0014*/ 	.byte	0x00, 0xf5, 0x21, 0x00


	//----- nvinfo : EIATTR_KPARAM_INFO
	.align		4
.L_9:
        /*0018*/ 	.byte	0x04, 0x17
        /*001a*/ 	.short	(.L_11 - .L_10)
.L_10:
        /*001c*/ 	.word	0x00000000
        /*0020*/ 	.short	0x0001
        /*0022*/ 	.short	0x0008
        /*0024*/ 	.byte	0x00, 0xf5, 0x21, 0x00


	//----- nvinfo : EIATTR_KPARAM_INFO
	.align		4
.L_11:
        /*0028*/ 	.byte	0x04, 0x17
        /*002a*/ 	.short	(.L_13 - .L_12)
.L_12:
        /*002c*/ 	.word	0x00000000
        /*0030*/ 	.short	0x0000
        /*0032*/ 	.short	0x0000
        /*0034*/ 	.byte	0x00, 0xf0, 0x11, 0x00


	//----- nvinfo : EIATTR_SPARSE_MMA_MASK
	.align		4
.L_13:
        /*0038*/ 	.byte	0x03, 0x50
        /*003a*/ 	.short	0x0000


	//----- nvinfo : EIATTR_MAXREG_COUNT
	.align		4
        /*003c*/ 	.byte	0x03, 0x1b
        /*003e*/ 	.short	0x00ff


	//----- nvinfo : EIATTR_NUM_BARRIERS
	.align		4
        /*0040*/ 	.byte	0x02, 0x4c
        /*0042*/ 	.byte	0x01
	.zero		1


	//----- nvinfo : EIATTR_MERCURY_ISA_VERSION
	.align		4
        /*0044*/ 	.byte	0x03, 0x5f
        /*0046*/ 	.short	0x0101


	//----- nvinfo : EIATTR_VRC_CTA_INIT_COUNT
	.align		4
        /*0048*/ 	.byte	0x02, 0x4a
	.zero		1
	.zero		1


	//----- nvinfo : EIATTR_EXIT_INSTR_OFFSETS
	.align		4
        /*004c*/ 	.byte	0x04, 0x1c
        /*004e*/ 	.short	(.L_15 - .L_14)


	//   ....[0]....
.L_14:
        /*0050*/ 	.word	0x000000b0


	//   ....[1]....
        /*0054*/ 	.word	0x000002a0


	//   ....[2]....
        /*0058*/ 	.word	0x000003a0


	//----- nvinfo : EIATTR_CRS_STACK_SIZE
	.align		4
.L_15:
        /*005c*/ 	.byte	0x04, 0x1e
        /*005e*/ 	.short	(.L_17 - .L_16)
.L_16:
        /*0060*/ 	.word	0x00000000


	//----- nvinfo : EIATTR_CBANK_PARAM_SIZE
	.align		4
.L_17:
        /*0064*/ 	.byte	0x03, 0x19
        /*0066*/ 	.short	0x0018


	//----- nvinfo : EIATTR_PARAM_CBANK
	.align		4
        /*0068*/ 	.byte	0x04, 0x0a
        /*006a*/ 	.short	(.L_19 - .L_18)
	.align		4
.L_18:
        /*006c*/ 	.word	index@(.nv.constant0._Z16reduction_KerneliPfS_)
        /*0070*/ 	.short	0x0380
        /*0072*/ 	.short	0x0018


	//----- nvinfo : EIATTR_SW_WAR
	.align		4
.L_19:
        /*0074*/ 	.byte	0x04, 0x36
        /*0076*/ 	.short	(.L_21 - .L_20)
.L_20:
        /*0078*/ 	.word	0x00000008
.L_21:


//--------------------- .nv.callgraph             --------------------------
	.section	.nv.callgraph,"",@"SHT_CUDA_CALLGRAPH"
	.align	4
	.sectionentsize	8
	.align		4
        /*0000*/ 	.word	0x00000000
	.align		4
        /*0004*/ 	.word	0xffffffff
	.align		4
        /*0008*/ 	.word	0x00000000
	.align		4
        /*000c*/ 	.word	0xfffffffe
	.align		4
        /*0010*/ 	.word	0x00000000
	.align		4
        /*0014*/ 	.word	0xfffffffd
	.align		4
        /*0018*/ 	.word	0x00000000
	.align		4
        /*001c*/ 	.word	0xfffffffc


//--------------------- .text._Z16reduction_KerneliPfS_ --------------------------
	.section	.text._Z16reduction_KerneliPfS_,"ax",@progbits
	.align	128
        .global         _Z16reduction_KerneliPfS_
        .type           _Z16reduction_KerneliPfS_,@function
        .size           _Z16reduction_KerneliPfS_,(.L_x_8 - _Z16reduction_KerneliPfS_)
        .other          _Z16reduction_KerneliPfS_,@"STO_CUDA_ENTRY STV_DEFAULT"
_Z16reduction_KerneliPfS_:
.text._Z16reduction_KerneliPfS_:
[----:B------:R-:W-:Y:S01]  /*0000*/  LDC R1, c[0x0][0x37c] ;  /* 0x0000df00ff017b82 */ /* 0x000fe20000000800 */
[----:B------:R-:W0:Y:S01]  /*0010*/  S2R R9, SR_CTAID.X ;  /* 0x0000000000097919 */ /* 0x000e220000002500 */
[----:B------:R-:W0:Y:S06]  /*0020*/  LDCU UR4, c[0x0][0x360] ;  /* 0x00006c00ff0477ac */ /* 0x000e2c0008000800 */
[----:B------:R-:W1:Y:S01]  /*0030*/  S2UR UR5, SR_CgaCtaId ;  /* 0x00000000000579c3 */ /* 0x000e620000008800 */
[----:B------:R-:W0:Y:S01]  /*0040*/  S2R R0, SR_TID.X ;  /* 0x0000000000007919 */ /* 0x000e220000002100 */
[----:B------:R-:W2:Y:S01]  /*0050*/  LDCU UR6, c[0x0][0x380] ;  /* 0x00007000ff0677ac */ /* 0x000ea20008000800 */
[----:B0-----:R-:W-:Y:S01]  /*0060*/  IMAD R7, R9, UR4, R0 ;  /* 0x0000000409077c24 */ /* 0x001fe2000f8e0200 */
[----:B------:R-:W-:-:S02]  /*0070*/  UMOV UR4, 0x400 ;  /* 0x0000040000047882 */ /* 0x000fc40000000000 */
[----:B-1----:R-:W-:Y:S02]  /*0080*/  ULEA UR4, UR5, UR4, 0x18 ;  /* 0x0000000405047291 */ /* 0x002fe4000f8ec0ff */
[----:B--2---:R-:W-:-:S07]  /*0090*/  ISETP.GE.AND P0, PT, R7, UR6, PT ;  /* 0x0000000607007c0c */ /* 0x004fce000bf06270 */
[----:B------:R-:W-:Y:S06]  /*00a0*/  STS [UR4], RZ ;  /* 0x000000ffff007988 */ /* 0x000fec0008000804 */
[----:B------:R-:W-:Y:S05]  /*00b0*/  @P0 EXIT ;  /* 0x000000000000094d */ /* 0x000fea0003800000 */
[----:B------:R-:W0:Y:S01]  /*00c0*/  LDCU UR5, c[0x0][0x370] ;  /* 0x00006e00ff0577ac */ /* 0x000e220008000800 */
[----:B------:R-:W1:Y:S01]  /*00d0*/  LDCU.64 UR6, c[0x0][0x358] ;  /* 0x00006b00ff0677ac */ /* 0x000e620008000a00 */
[----:B0-----:R-:W-:-:S09]  /*00e0*/  UISETP.GE.U32.AND UP0, UPT, UR5, 0x2, UPT ;  /* 0x000000020500788c */ /* 0x001fd2000bf06070 */
[----:B-1----:R-:W-:Y:S05]  /*00f0*/  BRA.U !UP0, `(.L_x_0) ;  /* 0x00000001086c7547 */ /* 0x002fea000b800000 */
[----:B------:R-:W0:Y:S01]  /*0100*/  LDC.64 R4, c[0x0][0x388] ;  /* 0x0000e200ff047b82 */ /* 0x000e220000000a00 */
[----:B------:R-:W-:-:S05]  /*0110*/  SHF.L.U32 R3, R7, 0x1, RZ ;  /* 0x0000000107037819 */ /* 0x000fca00000006ff */
[----:B0-----:R-:W-:-:S05]  /*0120*/  IMAD.WIDE R2, R3, 0x4, R4 ;  /* 0x0000000403027825 */ /* 0x001fca00078e0204 */
[----:B------:R0:W5:Y:S01]  /*0130*/  LDG.E R7, desc[UR6][R2.64] ;  /* 0x0000000602077981 */ /* 0x000162000c1e1900 */
[----:B------:R-:W-:Y:S01]  /*0140*/  BSSY.RECONVERGENT B0, `(.L_x_1) ;  /* 0x0000006000007945 */ /* 0x000fe20003800200 */
.L_x_2:
[----:B------:R-:W1:Y:S01]  /*0150*/  LDS R10, [UR4] ;  /* 0x00000004ff0a7984 */ /* 0x000e620008000800 */
[----:B------:R-:W-:Y:S01]  /*0160*/  MOV R6, UR4 ;  /* 0x0000000400067c02 */ /* 0x000fe20008000f00 */
[----:B-1---5:R-:W-:-:S05]  /*0170*/  FADD R11, R7, R10 ;  /* 0x0000000a070b7221 */ /* 0x022fca0000000000 */
[----:B------:R-:W1:Y:S02]  /*0180*/  ATOMS.CAST.SPIN P0, [R6], R10, R11 ;  /* 0x0000000a0600758d */ /* 0x000e64000180000b */
[----:B-1----:R-:W-:Y:S05]  /*0190*/  @!P0 BRA `(.L_x_2) ;  /* 0xfffffffc00ec8947 */ /* 0x002fea000383ffff */
[----:B------:R-:W-:Y:S05]  /*01a0*/  BSYNC.RECONVERGENT B0 ;  /* 0x0000000000007941 */ /* 0x000fea0003800200 */
.L_x_1:
[----:B------:R-:W-:Y:S06]  /*01b0*/  BAR.SYNC.DEFER_BLOCKING 0x0 ;  /* 0x0000000000007b1d */ /* 0x000fec0000010000 */
[----:B0-----:R0:W5:Y:S01]  /*01c0*/  LDG.E R3, desc[UR6][R2.64+0x4] ;  /* 0x0000040602037981 */ /* 0x001162000c1e1900 */
[----:B------:R-:W-:Y:S01]  /*01d0*/  BSSY.RECONVERGENT B0, `(.L_x_3) ;  /* 0x0000006000007945 */ /* 0x000fe20003800200 */
.L_x_4:
[----:B------:R-:W1:Y:S01]  /*01e0*/  LDS R6, [UR4] ;  /* 0x00000004ff067984 */ /* 0x000e620008000800 */
[----:B0-----:R-:W-:Y:S01]  /*01f0*/  MOV R2, UR4 ;  /* 0x0000000400027c02 */ /* 0x001fe20008000f00 */
[----:B-1---5:R-:W-:-:S05]  /*0200*/  FADD R7, R3, R6 ;  /* 0x0000000603077221 */ /* 0x022fca0000000000 */
[----:B------:R-:W0:Y:S02]  /*0210*/  ATOMS.CAST.SPIN P0, [R2], R6, R7 ;  /* 0x000000060200758d */ /* 0x000e240001800007 */
[----:B0-----:R-:W-:Y:S05]  /*0220*/  @!P0 BRA `(.L_x_4) ;  /* 0xfffffffc00ec8947 */ /* 0x001fea000383ffff */
[----:B------:R-:W-:Y:S05]  /*0230*/  BSYNC.RECONVERGENT B0 ;  /* 0x0000000000007941 */ /* 0x000fea0003800200 */
.L_x_3:
[----:B------:R-:W-:-:S13]  /*0240*/  ISETP.NE.AND P0, PT, R0, RZ, PT ;  /* 0x000000ff0000720c */ /* 0x000fda0003f05270 */
[----:B------:R-:W-:Y:S01]  /*0250*/  @!P0 BAR.SYNC.DEFER_BLOCKING 0x0 ;  /* 0x0000000000008b1d */ /* 0x000fe20000010000 */
[----:B------:R-:W-:-:S05]  /*0260*/  @!P0 IMAD.WIDE.U32 R2, R9, 0x4, R4 ;  /* 0x0000000409028825 */ /* 0x000fca00078e0004 */
[----:B------:R-:W0:Y:S04]  /*0270*/  @!P0 LDS R7, [UR4] ;  /* 0x00000004ff078984 */ /* 0x000e280008000800 */
[----:B0-----:R-:W-:Y:S01]  /*0280*/  @!P0 STG.E desc[UR6][R2.64], R7 ;  /* 0x0000000702008986 */ /* 0x001fe2000c101906 */
[----:B------:R-:W-:Y:S06]  /*0290*/  BAR.SYNC.DEFER_BLOCKING 0x0 ;  /* 0x0000000000007b1d */ /* 0x000fec0000010000 */
[----:B------:R-:W-:Y:S05]  /*02a0*/  EXIT ;  /* 0x000000000000794d */ /* 0x000fea0003800000 */
.L_x_0:
[----:B------:R-:W0:Y:S02]  /*02b0*/  LDC.64 R2, c[0x0][0x388] ;  /* 0x0000e200ff027b82 */ /* 0x000e240000000a00 */
[----:B0-----:R-:W-:-:S06]  /*02c0*/  IMAD.WIDE R2, R7, 0x4, R2 ;  /* 0x0000000407027825 */ /* 0x001fcc00078e0202 */
[----:B------:R0:W5:Y:S01]  /*02d0*/  LDG.E R3, desc[UR6][R2.64] ;  /* 0x0000000602037981 */ /* 0x000162000c1e1900 */
[----:B------:R-:W-:Y:S01]  /*02e0*/  BSSY.RECONVERGENT B0, `(.L_x_5) ;  /* 0x0000006000007945 */ /* 0x000fe20003800200 */
.L_x_6:
[----:B------:R-:W1:Y:S01]  /*02f0*/  LDS R4, [UR4] ;  /* 0x00000004ff047984 */ /* 0x000e620008000800 */
[----:B------:R-:W-:Y:S01]  /*0300*/  MOV R0, UR4 ;  /* 0x0000000400007c02 */ /* 0x000fe20008000f00 */
[----:B-1---5:R-:W-:-:S05]  /*0310*/  FADD R5, R3, R4 ;  /* 0x0000000403057221 */ /* 0x022fca0000000000 */
[----:B------:R-:W1:Y:S02]  /*0320*/  ATOMS.CAST.SPIN P0, [R0], R4, R5 ;  /* 0x000000040000758d */ /* 0x000e640001800005 */
[----:B-1----:R-:W-:Y:S05]  /*0330*/  @!P0 BRA `(.L_x_6) ;  /* 0xfffffffc00ec8947 */ /* 0x002fea000383ffff */
[----:B------:R-:W-:Y:S05]  /*0340*/  BSYNC.RECONVERGENT B0 ;  /* 0x0000000000007941 */ /* 0x000fea0003800200 */
.L_x_5:
[----:B------:R-:W-:Y:S08]  /*0350*/  BAR.SYNC.DEFER_BLOCKING 0x0 ;  /* 0x0000000000007b1d */ /* 0x000ff00000010000 */
[----:B0-----:R-:W0:Y:S01]  /*0360*/  LDC.64 R2, c[0x0][0x390] ;  /* 0x0000e400ff027b82 */ /* 0x001e220000000a00 */
[----:B------:R-:W0:Y:S04]  /*0370*/  LDS R5, [UR4] ;  /* 0x00000004ff057984 */ /* 0x000e280008000800 */
[----:B0-----:R-:W-:Y:S03]  /*0380*/  STG.E desc[UR6][R2.64], R5 ;  /* 0x0000000502007986 */ /* 0x001fe6000c101906 */
[----:B------:R-:W-:Y:S06]  /*0390*/  BAR.SYNC.DEFER_BLOCKING 0x0 ;  /* 0x0000000000007b1d */ /* 0x000fec0000010000 */
[----:B------:R-:W-:Y:S05]  /*03a0*/  EXIT ;  /* 0x000000000000794d */ /* 0x000fea0003800000 */
.L_x_7:
[----:B------:R-:W-:-:S00]  /*03b0*/  BRA `(.L_x_7) ;  /* 0xfffffffc00fc7947 */ /* 0x000fc0000383ffff */
[----:B------:R-:W-:-:S00]  /*03c0*/  NOP ;  /* 0x0000000000007918 */ /* 0x000fc00000000000 */
        /* <DEDUP_REMOVED lines=11> */
.L_x_8:


//--------------------- .nv.shared._Z16reduction_KerneliPfS_ --------------------------
	.section	.nv.shared._Z16reduction_KerneliPfS_,"aw",@nobits
	.sectionflags	@""
	.align	4
.nv.shared._Z16reduction_KerneliPfS_:
	.zero		1028


//--------------------- .nv.shared.reserved.0     --------------------------
	.section	.nv.shared.reserved.0,"aw",@nobits
	.weak		__nv_reservedSMEM_offset_0_alias
	.size		__nv_reservedSMEM_offset_0_alias, 0, 64
	.other		__nv_reservedSMEM_offset_0_alias,@"STO_CUDA_RESERVED_SHARED STV_DEFAULT"
__nv_reservedSMEM_offset_0_alias:
	.zero		0
	.zero		64


//--------------------- .nv.constant0._Z16reduction_KerneliPfS_ --------------------------
	.section	.nv.constant0._Z16reduction_KerneliPfS_,"a",@progbits
	.sectionflags	@""
	.align	4
.nv.constant0._Z16reduction_KerneliPfS_:
	.zero		920


//--------------------- SYMBOLS --------------------------

	.type		.nv.reservedSmem.offset0,@object
	.size		.nv.reservedSmem.offset0,0x4
	.type		.nv.reservedSmem.cap,@object
	.size		.nv.reservedSmem.cap,0x4
